//
// Generated by NVIDIA NVVM Compiler
//
// Compiler Build ID: CL-36424714
// Cuda compilation tools, release 13.0, V13.0.88
// Based on NVVM 20.0.0
//

.version 9.0
.target sm_100
.address_size 64

	// .globl	_Z15reverseFunctionPcPiS0_

.visible .entry _Z15reverseFunctionPcPiS0_(
	.param .u64 .ptr .align 1 _Z15reverseFunctionPcPiS0__param_0,
	.param .u64 .ptr .align 1 _Z15reverseFunctionPcPiS0__param_1,
	.param .u64 .ptr .align 1 _Z15reverseFunctionPcPiS0__param_2
)
{
	.reg .pred 	%p<7>;
	.reg .b16 	%rs<11>;
	.reg .b32 	%r<37>;
	.reg .b64 	%rd<20>;

	ld.param.u64 	%rd4, [_Z15reverseFunctionPcPiS0__param_0];
	ld.param.u64 	%rd5, [_Z15reverseFunctionPcPiS0__param_1];
	ld.param.u64 	%rd6, [_Z15reverseFunctionPcPiS0__param_2];
	cvta.to.global.u64 	%rd1, %rd4;
	cvta.to.global.u64 	%rd7, %rd6;
	cvta.to.global.u64 	%rd8, %rd5;
	mov.u32 	%r17, %tid.x;
	mul.wide.u32 	%rd9, %r17, 4;
	add.s64 	%rd10, %rd8, %rd9;
	ld.global.u32 	%r34, [%rd10];
	add.s64 	%rd11, %rd7, %rd9;
	ld.global.u32 	%r33, [%rd11];
	setp.ge.s32 	%p1, %r34, %r33;
	@%p1 bra 	$L__BB0_7;
	add.s32 	%r18, %r33, -1;
	add.s32 	%r19, %r34, 1;
	max.s32 	%r20, %r18, %r19;
	not.b32 	%r21, %r34;
	add.s32 	%r22, %r20, %r21;
	setp.ne.s32 	%p2, %r22, 0;
	selp.u32 	%r23, 1, 0, %p2;
	selp.s32 	%r24, -1, 0, %p2;
	add.s32 	%r25, %r22, %r24;
	shr.u32 	%r26, %r25, 1;
	add.s32 	%r3, %r26, %r23;
	and.b32  	%r27, %r3, 3;
	setp.eq.s32 	%p3, %r27, 3;
	@%p3 bra 	$L__BB0_4;
	add.s32 	%r28, %r3, 1;
	and.b32  	%r29, %r28, 3;
	neg.s32 	%r30, %r29;
$L__BB0_3:
	.pragma "nounroll";
	cvt.s64.s32 	%rd12, %r33;
	add.s64 	%rd13, %rd1, %rd12;
	cvt.s64.s32 	%rd14, %r34;
	add.s64 	%rd15, %rd1, %rd14;
	ld.global.u8 	%rs1, [%rd15];
	ld.global.u8 	%rs2, [%rd13];
	st.global.u8 	[%rd15], %rs2;
	st.global.u8 	[%rd13], %rs1;
	add.s32 	%r34, %r34, 1;
	add.s32 	%r33, %r33, -1;
	add.s32 	%r30, %r30, 1;
	setp.ne.s32 	%p4, %r30, 0;
	@%p4 bra 	$L__BB0_3;
$L__BB0_4:
	setp.lt.u32 	%p5, %r3, 3;
	@%p5 bra 	$L__BB0_7;
	add.s64 	%rd2, %rd1, 1;
	add.s64 	%rd3, %rd1, -1;
$L__BB0_6:
	cvt.s64.s32 	%rd16, %r34;
	add.s64 	%rd17, %rd2, %rd16;
	cvt.s64.s32 	%rd18, %r33;
	add.s64 	%rd19, %rd3, %rd18;
	ld.global.u8 	%rs3, [%rd17+-1];
	ld.global.u8 	%rs4, [%rd19+1];
	st.global.u8 	[%rd17+-1], %rs4;
	st.global.u8 	[%rd19+1], %rs3;
	ld.global.u8 	%rs5, [%rd17];
	ld.global.u8 	%rs6, [%rd19];
	st.global.u8 	[%rd17], %rs6;
	st.global.u8 	[%rd19], %rs5;
	ld.global.u8 	%rs7, [%rd17+1];
	ld.global.u8 	%rs8, [%rd19+-1];
	st.global.u8 	[%rd17+1], %rs8;
	st.global.u8 	[%rd19+-1], %rs7;
	ld.global.u8 	%rs9, [%rd17+2];
	ld.global.u8 	%rs10, [%rd19+-2];
	st.global.u8 	[%rd17+2], %rs10;
	st.global.u8 	[%rd19+-2], %rs9;
	add.s32 	%r34, %r34, 4;
	add.s32 	%r33, %r33, -4;
	setp.lt.s32 	%p6, %r34, %r33;
	@%p6 bra 	$L__BB0_6;
$L__BB0_7:
	ret;

}


// ===== COMPILED SASS (sm_100) =====

	.target	sm_100

	.elftype	@"ET_EXEC"


//--------------------- .note.nv.tkinfo           --------------------------
	.section	.note.nv.tkinfo,"",@"SHT_NOTE"
	.sectionflags	@"SHF_NOTE_NV_TKINFO"
	.tkinfo
        /*0018*/ 	.word	0x00000002
        /*0030*/ 	.string	""
        /*0030*/ 	.string	"ptxas"
        /*0030*/ 	.string	"Cuda compilation tools, release 13.0, V13.0.88"
        /*0030*/ 	.string	"Build cuda_13.0.r13.0/compiler.36424714_0"
        /*0030*/ 	.string	"-arch sm_100 -m 64 "



//--------------------- .note.nv.cuinfo           --------------------------
	.section	.note.nv.cuinfo,"",@"SHT_NOTE"
	.sectionflags	@"SHF_NOTE_NV_CUINFO"
        /*0018*/ 	.short	0x0002
        /*001a*/ 	.short	0x0064
        /*001c*/ 	.short	0x0082
	.zero		2


//--------------------- .nv.info                  --------------------------
	.section	.nv.info,"",@"SHT_CUDA_INFO"
	.align	4


	//----- nvinfo : EIATTR_REGCOUNT
	.align		4
        /*0000*/ 	.byte	0x04, 0x2f
        /*0002*/ 	.short	(.L_1 - .L_0)
	.align		4
.L_0:
        /*0004*/ 	.word	index@(_Z15reverseFunctionPcPiS0_)
        /*0008*/ 	.word	0x00000018


	//----- nvinfo : EIATTR_FRAME_SIZE
	.align		4
.L_1:
        /*000c*/ 	.byte	0x04, 0x11
        /*000e*/ 	.short	(.L_3 - .L_2)
	.align		4
.L_2:
        /*0010*/ 	.word	index@(_Z15reverseFunctionPcPiS0_)
        /*0014*/ 	.word	0x00000000


	//----- nvinfo : EIATTR_MIN_STACK_SIZE
	.align		4
.L_3:
        /*0018*/ 	.byte	0x04, 0x12
        /*001a*/ 	.short	(.L_5 - .L_4)
	.align		4
.L_4:
        /*001c*/ 	.word	index@(_Z15reverseFunctionPcPiS0_)
        /*0020*/ 	.word	0x00000000
.L_5:


//--------------------- .nv.compat                --------------------------
	.section	.nv.compat,"",@"SHT_CUDA_COMPAT_INFO"
	.align	4
        /*0000*/ 	.byte	0x02, 0x09, 0x00, 0x00, 0x02, 0x02, 0x01, 0x00, 0x02, 0x05, 0x05, 0x00, 0x03, 0x07, 0x01, 0x01
        /*0010*/ 	.byte	0x02, 0x03, 0x00, 0x00, 0x02, 0x06, 0x01, 0x00, 0x04, 0x0b, 0x08, 0x00, 0x09, 0x00, 0x00, 0x00
        /*0020*/ 	.byte	0x00, 0x00, 0x00, 0x00


//--------------------- .nv.info._Z15reverseFunctionPcPiS0_ --------------------------
	.section	.nv.info._Z15reverseFunctionPcPiS0_,"",@"SHT_CUDA_INFO"
	.sectionflags	@""
	.align	4


	//----- nvinfo : EIATTR_CUDA_API_VERSION
	.align		4
        /*0000*/ 	.byte	0x04, 0x37
        /*0002*/ 	.short	(.L_7 - .L_6)
.L_6:
        /*0004*/ 	.word	0x00000082


	//----- nvinfo : EIATTR_KPARAM_INFO
	.align		4
.L_7:
        /*0008*/ 	.byte	0x04, 0x17
        /*000a*/ 	.short	(.L_9 - .L_8)
.L_8:
        /*000c*/ 	.word	0x00000000
        /*0010*/ 	.short	0x0002
        /*0012*/ 	.short	0x0010
        /*0014*/ 	.byte	0x00, 0xf5, 0x21, 0x00


	//----- nvinfo : EIATTR_KPARAM_INFO
	.align		4
.L_9:
        /*0018*/ 	.byte	0x04, 0x17
        /*001a*/ 	.short	(.L_11 - .L_10)
.L_10:
        /*001c*/ 	.word	0x00000000
        /*0020*/ 	.short	0x0001
        /*0022*/ 	.short	0x0008
        /*0024*/ 	.byte	0x00, 0xf5, 0x21, 0x00


	//----- nvinfo : EIATTR_KPARAM_INFO
	.align		4
.L_11:
        /*0028*/ 	.byte	0x04, 0x17
        /*002a*/ 	.short	(.L_13 - .L_12)
.L_12:
        /*002c*/ 	.word	0x00000000
        /*0030*/ 	.short	0x0000
        /*0032*/ 	.short	0x0000
        /*0034*/ 	.byte	0x00, 0xf5, 0x21, 0x00


	//----- nvinfo : EIATTR_SPARSE_MMA_MASK
	.align		4
.L_13:
        /*0038*/ 	.byte	0x03, 0x50
        /*003a*/ 	.short	0x0000


	//----- nvinfo : EIATTR_MAXREG_COUNT
	.align		4
        /*003c*/ 	.byte	0x03, 0x1b
        /*003e*/ 	.short	0x00ff


	//----- nvinfo : EIATTR_MERCURY_ISA_VERSION
	.align		4
        /*0040*/ 	.byte	0x03, 0x5f
        /*0042*/ 	.short	0x0101


	//----- nvinfo : EIATTR_VRC_CTA_INIT_COUNT
	.align		4
        /*0044*/ 	.byte	0x02, 0x4a
	.zero		1
	.zero		1


	//----- nvinfo : EIATTR_EXIT_INSTR_OFFSETS
	.align		4
        /*0048*/ 	.byte	0x04, 0x1c
        /*004a*/ 	.short	(.L_15 - .L_14)


	//   ....[0]....
.L_14:
        /*004c*/ 	.word	0x000000a0


	//   ....[1]....
        /*0050*/ 	.word	0x000002d0


	//   ....[2]....
        /*0054*/ 	.word	0x00000480


	//----- nvinfo : EIATTR_CRS_STACK_SIZE
	.align		4
.L_15:
        /*0058*/ 	.byte	0x04, 0x1e
        /*005a*/ 	.short	(.L_17 - .L_16)
.L_16:
        /*005c*/ 	.word	0x00000000


	//----- nvinfo : EIATTR_CBANK_PARAM_SIZE
	.align		4
.L_17:
        /*0060*/ 	.byte	0x03, 0x19
        /*0062*/ 	.short	0x0018


	//----- nvinfo : EIATTR_PARAM_CBANK
	.align		4
        /*0064*/ 	.byte	0x04, 0x0a
        /*0066*/ 	.short	(.L_19 - .L_18)
	.align		4
.L_18:
        /*0068*/ 	.word	index@(.nv.constant0._Z15reverseFunctionPcPiS0_)
        /*006c*/ 	.short	0x0380
        /*006e*/ 	.short	0x0018


	//----- nvinfo : EIATTR_SW_WAR
	.align		4
.L_19:
        /*0070*/ 	.byte	0x04, 0x36
        /*0072*/ 	.short	(.L_21 - .L_20)
.L_20:
        /*0074*/ 	.word	0x00000008
.L_21:


//--------------------- .nv.callgraph             --------------------------
	.section	.nv.callgraph,"",@"SHT_CUDA_CALLGRAPH"
	.align	4
	.sectionentsize	8
	.align		4
        /*0000*/ 	.word	0x00000000
	.align		4
        /*0004*/ 	.word	0xffffffff
	.align		4
        /*0008*/ 	.word	0x00000000
	.align		4
        /*000c*/ 	.word	0xfffffffe
	.align		4
        /*0010*/ 	.word	0x00000000
	.align		4
        /*0014*/ 	.word	0xfffffffd
	.align		4
        /*0018*/ 	.word	0x00000000
	.align		4
        /*001c*/ 	.word	0xfffffffc


//--------------------- .text._Z15reverseFunctionPcPiS0_ --------------------------
	.section	.text._Z15reverseFunctionPcPiS0_,"ax",@progbits
	.align	128
        .global         _Z15reverseFunctionPcPiS0_
        .type           _Z15reverseFunctionPcPiS0_,@function
        .size           _Z15reverseFunctionPcPiS0_,(.L_x_5 - _Z15reverseFunctionPcPiS0_)
        .other          _Z15reverseFunctionPcPiS0_,@"STO_CUDA_ENTRY STV_DEFAULT"
_Z15reverseFunctionPcPiS0_:
.text._Z15reverseFunctionPcPiS0_:
[----:B------:R-:W-:Y:S01]  /*0000*/  LDC R1, c[0x0][0x37c] ;  /* 0x0000df00ff017b82 */ /* 0x000fe20000000800 */
[----:B------:R-:W0:Y:S07]  /*0010*/  S2R R7, SR_TID.X ;  /* 0x0000000000077919 */ /* 0x000e2e0000002100 */
[----:B------:R-:W0:Y:S01]  /*0020*/  LDC.64 R4, c[0x0][0x390] ;  /* 0x0000e400ff047b82 */ /* 0x000e220000000a00 */
[----:B------:R-:W1:Y:S07]  /*0030*/  LDCU.64 UR4, c[0x0][0x358] ;  /* 0x00006b00ff0477ac */ /* 0x000e6e0008000a00 */
[----:B------:R-:W2:Y:S01]  /*0040*/  LDC.64 R2, c[0x0][0x388] ;  /* 0x0000e200ff027b82 */ /* 0x000ea20000000a00 */
[----:B0-----:R-:W-:-:S04]  /*0050*/  IMAD.WIDE.U32 R4, R7, 0x4, R4 ;  /* 0x0000000407047825 */ /* 0x001fc800078e0004 */
[----:B--2---:R-:W-:Y:S02]  /*0060*/  IMAD.WIDE.U32 R2, R7, 0x4, R2 ;  /* 0x0000000407027825 */ /* 0x004fe400078e0002 */
[----:B-1----:R-:W2:Y:S04]  /*0070*/  LDG.E R5, desc[UR4][R4.64] ;  /* 0x0000000404057981 */ /* 0x002ea8000c1e1900 */
[----:B------:R-:W2:Y:S02]  /*0080*/  LDG.E R0, desc[UR4][R2.64] ;  /* 0x0000000402007981 */ /* 0x000ea4000c1e1900 */
[----:B--2---:R-:W-:-:S13]  /*0090*/  ISETP.GE.AND P0, PT, R0, R5, PT ;  /* 0x000000050000720c */ /* 0x004fda0003f06270 */
[----:B------:R-:W-:Y:S05]  /*00a0*/  @P0 EXIT ;  /* 0x000000000000094d */ /* 0x000fea0003800000 */
[----:B------:R-:W-:Y:S01]  /*00b0*/  IMAD.MOV.U32 R3, RZ, RZ, R5 ;  /* 0x000000ffff037224 */ /* 0x000fe200078e0005 */
[----:B------:R-:W-:Y:S01]  /*00c0*/  LOP3.LUT R5, RZ, R0, RZ, 0x33, !PT ;  /* 0x00000000ff057212 */ /* 0x000fe200078e33ff */
[----:B------:R-:W-:Y:S01]  /*00d0*/  VIADD R2, R0, 0x1 ;  /* 0x0000000100027836 */ /* 0x000fe20000000000 */
[----:B------:R-:W0:Y:S01]  /*00e0*/  LDCU.64 UR6, c[0x0][0x380] ;  /* 0x00007000ff0677ac */ /* 0x000e220008000a00 */
[----:B------:R-:W-:Y:S03]  /*00f0*/  BSSY.RECONVERGENT B0, `(.L_x_0) ;  /* 0x000001d000007945 */ /* 0x000fe60003800200 */
[----:B------:R-:W-:-:S05]  /*0100*/  VIADDMNMX R2, R3, 0xffffffff, R2, !PT ;  /* 0xffffffff03027846 */ /* 0x000fca0007800102 */
[----:B------:R-:W-:-:S04]  /*0110*/  IMAD.IADD R2, R2, 0x1, R5 ;  /* 0x0000000102027824 */ /* 0x000fc800078e0205 */
[C---:B------:R-:W-:Y:S01]  /*0120*/  VIADD R4, R2.reuse, 0xffffffff ;  /* 0xffffffff02047836 */ /* 0x040fe20000000000 */
[----:B------:R-:W-:-:S13]  /*0130*/  ISETP.NE.AND P0, PT, R2, RZ, PT ;  /* 0x000000ff0200720c */ /* 0x000fda0003f05270 */
[----:B------:R-:W-:-:S05]  /*0140*/  @!P0 IMAD.MOV R4, RZ, RZ, R2 ;  /* 0x000000ffff048224 */ /* 0x000fca00078e0202 */
[----:B------:R-:W-:-:S05]  /*0150*/  SHF.R.U32.HI R4, RZ, 0x1, R4 ;  /* 0x00000001ff047819 */ /* 0x000fca0000011604 */
[----:B------:R-:W-:Y:S02]  /*0160*/  VIADD R2, R4, 0x1 ;  /* 0x0000000104027836 */ /* 0x000fe40000000000 */
[----:B------:R-:W-:-:S05]  /*0170*/  @!P0 IMAD.MOV R2, RZ, RZ, R4 ;  /* 0x000000ffff028224 */ /* 0x000fca00078e0204 */
[C---:B------:R-:W-:Y:S02]  /*0180*/  LOP3.LUT R4, R2.reuse, 0x3, RZ, 0xc0, !PT ;  /* 0x0000000302047812 */ /* 0x040fe400078ec0ff */
[----:B------:R-:W-:Y:S02]  /*0190*/  ISETP.GE.U32.AND P0, PT, R2, 0x3, PT ;  /* 0x000000030200780c */ /* 0x000fe40003f06070 */
[----:B------:R-:W-:-:S13]  /*01a0*/  ISETP.NE.AND P1, PT, R4, 0x3, PT ;  /* 0x000000030400780c */ /* 0x000fda0003f25270 */
[----:B0-----:R-:W-:Y:S05]  /*01b0*/  @!P1 BRA `(.L_x_1) ;  /* 0x0000000000409947 */ /* 0x001fea0003800000 */
[----:B------:R-:W-:-:S05]  /*01c0*/  VIADD R2, R2, 0x1 ;  /* 0x0000000102027836 */ /* 0x000fca0000000000 */
[----:B------:R-:W-:-:S05]  /*01d0*/  LOP3.LUT R2, R2, 0x3, RZ, 0xc0, !PT ;  /* 0x0000000302027812 */ /* 0x000fca00078ec0ff */
[----:B------:R-:W-:-:S07]  /*01e0*/  IMAD.MOV R2, RZ, RZ, -R2 ;  /* 0x000000ffff027224 */ /* 0x000fce00078e0a02 */
.L_x_2:
[C---:B0-----:R-:W-:Y:S02]  /*01f0*/  IADD3 R4, P1, PT, R3.reuse, UR6, RZ ;  /* 0x0000000603047c10 */ /* 0x041fe4000ff3e0ff */
[C---:B------:R-:W-:Y:S02]  /*0200*/  IADD3 R6, P2, PT, R0.reuse, UR6, RZ ;  /* 0x0000000600067c10 */ /* 0x040fe4000ff5e0ff */
[----:B------:R-:W-:Y:S02]  /*0210*/  LEA.HI.X.SX32 R5, R3, UR7, 0x1, P1 ;  /* 0x0000000703057c11 */ /* 0x000fe400088f0eff */
[----:B------:R-:W-:-:S03]  /*0220*/  LEA.HI.X.SX32 R7, R0, UR7, 0x1, P2 ;  /* 0x0000000700077c11 */ /* 0x000fc600090f0eff */
[----:B------:R-:W2:Y:S04]  /*0230*/  LDG.E.U8 R11, desc[UR4][R4.64] ;  /* 0x00000004040b7981 */ /* 0x000ea8000c1e1100 */
[----:B------:R-:W3:Y:S01]  /*0240*/  LDG.E.U8 R9, desc[UR4][R6.64] ;  /* 0x0000000406097981 */ /* 0x000ee2000c1e1100 */
[----:B------:R-:W-:Y:S02]  /*0250*/  VIADD R2, R2, 0x1 ;  /* 0x0000000102027836 */ /* 0x000fe40000000000 */
[----:B------:R-:W-:Y:S02]  /*0260*/  VIADD R0, R0, 0x1 ;  /* 0x0000000100007836 */ /* 0x000fe40000000000 */
[----:B------:R-:W-:Y:S01]  /*0270*/  VIADD R3, R3, 0xffffffff ;  /* 0xffffffff03037836 */ /* 0x000fe20000000000 */
[----:B------:R-:W-:Y:S01]  /*0280*/  ISETP.NE.AND P1, PT, R2, RZ, PT ;  /* 0x000000ff0200720c */ /* 0x000fe20003f25270 */
[----:B--2---:R0:W-:Y:S04]  /*0290*/  STG.E.U8 desc[UR4][R6.64], R11 ;  /* 0x0000000b06007986 */ /* 0x0041e8000c101104 */
[----:B---3--:R0:W-:Y:S08]  /*02a0*/  STG.E.U8 desc[UR4][R4.64], R9 ;  /* 0x0000000904007986 */ /* 0x0081f0000c101104 */
[----:B------:R-:W-:Y:S05]  /*02b0*/  @P1 BRA `(.L_x_2) ;  /* 0xfffffffc00cc1947 */ /* 0x000fea000383ffff */
.L_x_1:
[----:B------:R-:W-:Y:S05]  /*02c0*/  BSYNC.RECONVERGENT B0 ;  /* 0x0000000000007941 */ /* 0x000fea0003800200 */
.L_x_0:
[----:B------:R-:W-:Y:S05]  /*02d0*/  @!P0 EXIT ;  /* 0x000000000000894d */ /* 0x000fea0003800000 */
.L_x_3:
[----:B01----:R-:W0:Y:S01]  /*02e0*/  LDC.64 R6, c[0x0][0x380] ;  /* 0x0000e000ff067b82 */ /* 0x003e220000000a00 */
[----:B------:R-:W-:Y:S02]  /*02f0*/  SHF.R.S32.HI R2, RZ, 0x1f, R3 ;  /* 0x0000001fff027819 */ /* 0x000fe40000011403 */
[C---:B0-----:R-:W-:Y:S02]  /*0300*/  IADD3.X R4, P0, PT, R0.reuse, R6, RZ, PT, !PT ;  /* 0x0000000600047210 */ /* 0x041fe40003f1e4ff */
[----:B------:R-:W-:Y:S02]  /*0310*/  IADD3 R6, P1, P2, R3, -0x1, R6 ;  /* 0xffffffff03067810 */ /* 0x000fe40007a3e006 */
[----:B------:R-:W-:Y:S02]  /*0320*/  LEA.HI.X.SX32 R5, R0, R7, 0x1, P0 ;  /* 0x0000000700057211 */ /* 0x000fe400000f0eff */
[----:B------:R-:W-:-:S03]  /*0330*/  IADD3.X R7, PT, PT, R2, -0x1, R7, P1, P2 ;  /* 0xffffffff02077810 */ /* 0x000fc60000fe4407 */
[----:B------:R-:W2:Y:S04]  /*0340*/  LDG.E.U8 R9, desc[UR4][R4.64+-0x1] ;  /* 0xffffff0404097981 */ /* 0x000ea8000c1e1100 */
[----:B------:R-:W3:Y:S04]  /*0350*/  LDG.E.U8 R11, desc[UR4][R6.64+0x1] ;  /* 0x00000104060b7981 */ /* 0x000ee8000c1e1100 */
[----:B---3--:R0:W-:Y:S04]  /*0360*/  STG.E.U8 desc[UR4][R4.64+-0x1], R11 ;  /* 0xffffff0b04007986 */ /* 0x0081e8000c101104 */
[----:B--2---:R1:W-:Y:S04]  /*0370*/  STG.E.U8 desc[UR4][R6.64+0x1], R9 ;  /* 0x0000010906007986 */ /* 0x0043e8000c101104 */
[----:B------:R-:W2:Y:S04]  /*0380*/  LDG.E.U8 R15, desc[UR4][R6.64] ;  /* 0x00000004060f7981 */ /* 0x000ea8000c1e1100 */
[----:B------:R-:W3:Y:S04]  /*0390*/  LDG.E.U8 R13, desc[UR4][R4.64] ;  /* 0x00000004040d7981 */ /* 0x000ee8000c1e1100 */
[----:B--2---:R1:W-:Y:S04]  /*03a0*/  STG.E.U8 desc[UR4][R4.64], R15 ;  /* 0x0000000f04007986 */ /* 0x0043e8000c101104 */
[----:B---3--:R1:W-:Y:S04]  /*03b0*/  STG.E.U8 desc[UR4][R6.64], R13 ;  /* 0x0000000d06007986 */ /* 0x0083e8000c101104 */
[----:B------:R-:W2:Y:S04]  /*03c0*/  LDG.E.U8 R19, desc[UR4][R6.64+-0x1] ;  /* 0xffffff0406137981 */ /* 0x000ea8000c1e1100 */
[----:B------:R-:W3:Y:S04]  /*03d0*/  LDG.E.U8 R17, desc[UR4][R4.64+0x1] ;  /* 0x0000010404117981 */ /* 0x000ee8000c1e1100 */
[----:B--2---:R1:W-:Y:S04]  /*03e0*/  STG.E.U8 desc[UR4][R4.64+0x1], R19 ;  /* 0x0000011304007986 */ /* 0x0043e8000c101104 */
[----:B---3--:R1:W-:Y:S04]  /*03f0*/  STG.E.U8 desc[UR4][R6.64+-0x1], R17 ;  /* 0xffffff1106007986 */ /* 0x0083e8000c101104 */
[----:B------:R-:W2:Y:S04]  /*0400*/  LDG.E.U8 R21, desc[UR4][R6.64+-0x2] ;  /* 0xfffffe0406157981 */ /* 0x000ea8000c1e1100 */
[----:B0-----:R-:W3:Y:S01]  /*0410*/  LDG.E.U8 R11, desc[UR4][R4.64+0x2] ;  /* 0x00000204040b7981 */ /* 0x001ee2000c1e1100 */
[----:B------:R-:W-:-:S02]  /*0420*/  VIADD R3, R3, 0xfffffffc ;  /* 0xfffffffc03037836 */ /* 0x000fc40000000000 */
[----:B------:R-:W-:-:S05]  /*0430*/  VIADD R0, R0, 0x4 ;  /* 0x0000000400007836 */ /* 0x000fca0000000000 */
[----:B------:R-:W-:Y:S01]  /*0440*/  ISETP.GE.AND P0, PT, R0, R3, PT ;  /* 0x000000030000720c */ /* 0x000fe20003f06270 */
[----:B--2---:R1:W-:Y:S04]  /*0450*/  STG.E.U8 desc[UR4][R4.64+0x2], R21 ;  /* 0x0000021504007986 */ /* 0x0043e8000c101104 */
[----:B---3--:R1:W-:Y:S08]  /*0460*/  STG.E.U8 desc[UR4][R6.64+-0x2], R11 ;  /* 0xfffffe0b06007986 */ /* 0x0083f0000c101104 */
[----:B------:R-:W-:Y:S05]  /*0470*/  @!P0 BRA `(.L_x_3) ;  /* 0xfffffffc00988947 */ /* 0x000fea000383ffff */
[----:B------:R-:W-:Y:S05]  /*0480*/  EXIT ;  /* 0x000000000000794d */ /* 0x000fea0003800000 */
.L_x_4:
[----:B------:R-:W-:-:S00]  /*0490*/  BRA `(.L_x_4) ;  /* 0xfffffffc00fc7947 */ /* 0x000fc0000383ffff */
[----:B------:R-:W-:-:S00]  /*04a0*/  NOP ;  /* 0x0000000000007918 */ /* 0x000fc00000000000 */
        /* <DEDUP_REMOVED lines=13> */
.L_x_5:


//--------------------- .nv.shared.reserved.0     --------------------------
	.section	.nv.shared.reserved.0,"aw",@nobits
	.weak		__nv_reservedSMEM_offset_0_alias
	.size		__nv_reservedSMEM_offset_0_alias, 0, 64
	.other		__nv_reservedSMEM_offset_0_alias,@"STO_CUDA_RESERVED_SHARED STV_DEFAULT"
__nv_reservedSMEM_offset_0_alias:
	.zero		0
	.zero		64


//--------------------- .nv.constant0._Z15reverseFunctionPcPiS0_ --------------------------
	.section	.nv.constant0._Z15reverseFunctionPcPiS0_,"a",@progbits
	.sectionflags	@""
	.align	4
.nv.constant0._Z15reverseFunctionPcPiS0_:
	.zero		920


//--------------------- SYMBOLS --------------------------

	.type		.nv.reservedSmem.offset0,@object
	.size		.nv.reservedSmem.offset0,0x4
